//
// Generated by NVIDIA NVVM Compiler
//
// Compiler Build ID: CL-36424714
// Cuda compilation tools, release 13.0, V13.0.88
// Based on NVVM 20.0.0
//

.version 9.0
.target sm_100
.address_size 64

	// .globl	_Z13TestKernelRGBP8RGBPointii

.visible .entry _Z13TestKernelRGBP8RGBPointii(
	.param .u64 .ptr .align 1 _Z13TestKernelRGBP8RGBPointii_param_0,
	.param .u32 _Z13TestKernelRGBP8RGBPointii_param_1,
	.param .u32 _Z13TestKernelRGBP8RGBPointii_param_2
)
{
	.reg .pred 	%p<5>;
	.reg .b32 	%r<23>;
	.reg .b64 	%rd<5>;

	ld.param.u64 	%rd1, [_Z13TestKernelRGBP8RGBPointii_param_0];
	ld.param.u32 	%r5, [_Z13TestKernelRGBP8RGBPointii_param_1];
	ld.param.u32 	%r6, [_Z13TestKernelRGBP8RGBPointii_param_2];
	mov.u32 	%r7, %tid.x;
	mov.u32 	%r8, %ctaid.x;
	mov.u32 	%r9, %ntid.x;
	mad.lo.s32 	%r1, %r8, %r9, %r7;
	mov.u32 	%r10, %tid.y;
	mov.u32 	%r11, %ctaid.y;
	mov.u32 	%r12, %ntid.y;
	mad.lo.s32 	%r13, %r11, %r12, %r10;
	setp.ge.s32 	%p1, %r1, %r5;
	setp.ge.s32 	%p2, %r13, %r6;
	or.pred  	%p3, %p1, %p2;
	@%p3 bra 	$L__BB0_3;
	mad.lo.s32 	%r3, %r6, %r1, %r13;
	mad.lo.s32 	%r14, %r3, -286331153, 143165576;
	shf.l.wrap.b32 	%r15, %r14, %r14, 29;
	setp.gt.u32 	%p4, %r15, 35791394;
	@%p4 bra 	$L__BB0_3;
	cvta.to.global.u64 	%rd2, %rd1;
	mul.wide.s32 	%rd3, %r3, 28;
	add.s64 	%rd4, %rd2, %rd3;
	mov.b32 	%r16, 1077936128;
	st.global.u32 	[%rd4+24], %r16;
	mov.b32 	%r17, 1082130432;
	st.global.u32 	[%rd4+12], %r17;
	mov.b32 	%r18, 1084227584;
	st.global.u32 	[%rd4+16], %r18;
	mov.b32 	%r19, 1086324736;
	st.global.u32 	[%rd4+20], %r19;
	mov.b32 	%r20, 1088421888;
	st.global.u32 	[%rd4], %r20;
	mov.b32 	%r21, 1090519040;
	st.global.u32 	[%rd4+4], %r21;
	mov.b32 	%r22, 1091567616;
	st.global.u32 	[%rd4+8], %r22;
$L__BB0_3:
	ret;

}
	// .globl	_Z15TestKernelFloatPfS_ii
.visible .entry _Z15TestKernelFloatPfS_ii(
	.param .u64 .ptr .align 1 _Z15TestKernelFloatPfS_ii_param_0,
	.param .u64 .ptr .align 1 _Z15TestKernelFloatPfS_ii_param_1,
	.param .u32 _Z15TestKernelFloatPfS_ii_param_2,
	.param .u32 _Z15TestKernelFloatPfS_ii_param_3
)
{
	.reg .pred 	%p<5>;
	.reg .b32 	%r<24>;
	.reg .b64 	%rd<9>;

	ld.param.u64 	%rd1, [_Z15TestKernelFloatPfS_ii_param_0];
	ld.param.u64 	%rd2, [_Z15TestKernelFloatPfS_ii_param_1];
	ld.param.u32 	%r5, [_Z15TestKernelFloatPfS_ii_param_2];
	ld.param.u32 	%r6, [_Z15TestKernelFloatPfS_ii_param_3];
	mov.u32 	%r7, %tid.x;
	mov.u32 	%r8, %ctaid.x;
	mov.u32 	%r9, %ntid.x;
	mad.lo.s32 	%r1, %r8, %r9, %r7;
	mov.u32 	%r10, %tid.y;
	mov.u32 	%r11, %ctaid.y;
	mov.u32 	%r12, %ntid.y;
	mad.lo.s32 	%r13, %r11, %r12, %r10;
	setp.ge.s32 	%p1, %r1, %r5;
	setp.ge.s32 	%p2, %r13, %r6;
	or.pred  	%p3, %p1, %p2;
	@%p3 bra 	$L__BB1_3;
	mad.lo.s32 	%r3, %r6, %r1, %r13;
	mad.lo.s32 	%r14, %r3, -286331153, 143165576;
	shf.l.wrap.b32 	%r15, %r14, %r14, 29;
	setp.gt.u32 	%p4, %r15, 35791394;
	@%p4 bra 	$L__BB1_3;
	mul.lo.s32 	%r16, %r3, 6;
	cvta.to.global.u64 	%rd3, %rd2;
	mul.wide.s32 	%rd4, %r3, 4;
	add.s64 	%rd5, %rd3, %rd4;
	mov.b32 	%r17, 1077936128;
	st.global.u32 	[%rd5], %r17;
	cvta.to.global.u64 	%rd6, %rd1;
	mul.wide.s32 	%rd7, %r16, 4;
	add.s64 	%rd8, %rd6, %rd7;
	mov.b32 	%r18, 1082130432;
	st.global.u32 	[%rd8], %r18;
	mov.b32 	%r19, 1084227584;
	st.global.u32 	[%rd8+4], %r19;
	mov.b32 	%r20, 1086324736;
	st.global.u32 	[%rd8+8], %r20;
	mov.b32 	%r21, 1088421888;
	st.global.u32 	[%rd8+12], %r21;
	mov.b32 	%r22, 1090519040;
	st.global.u32 	[%rd8+16], %r22;
	mov.b32 	%r23, 1091567616;
	st.global.u32 	[%rd8+20], %r23;
$L__BB1_3:
	ret;

}


// ===== COMPILED SASS (sm_100) =====

	.target	sm_100

	.elftype	@"ET_EXEC"


//--------------------- .note.nv.tkinfo           --------------------------
	.section	.note.nv.tkinfo,"",@"SHT_NOTE"
	.sectionflags	@"SHF_NOTE_NV_TKINFO"
	.tkinfo
        /*0018*/ 	.word	0x00000002
        /*0030*/ 	.string	""
        /*0030*/ 	.string	"ptxas"
        /*0030*/ 	.string	"Cuda compilation tools, release 13.0, V13.0.88"
        /*0030*/ 	.string	"Build cuda_13.0.r13.0/compiler.36424714_0"
        /*0030*/ 	.string	"-arch sm_100 -m 64 "



//--------------------- .note.nv.cuinfo           --------------------------
	.section	.note.nv.cuinfo,"",@"SHT_NOTE"
	.sectionflags	@"SHF_NOTE_NV_CUINFO"
        /*0018*/ 	.short	0x0002
        /*001a*/ 	.short	0x0064
        /*001c*/ 	.short	0x0082
	.zero		2


//--------------------- .nv.info                  --------------------------
	.section	.nv.info,"",@"SHT_CUDA_INFO"
	.align	4


	//----- nvinfo : EIATTR_REGCOUNT
	.align		4
        /*0000*/ 	.byte	0x04, 0x2f
        /*0002*/ 	.short	(.L_1 - .L_0)
	.align		4
.L_0:
        /*0004*/ 	.word	index@(_Z13TestKernelRGBP8RGBPointii)
        /*0008*/ 	.word	0x00000014


	//----- nvinfo : EIATTR_FRAME_SIZE
	.align		4
.L_1:
        /*000c*/ 	.byte	0x04, 0x11
        /*000e*/ 	.short	(.L_3 - .L_2)
	.align		4
.L_2:
        /*0010*/ 	.word	index@(_Z13TestKernelRGBP8RGBPointii)
        /*0014*/ 	.word	0x00000000


	//----- nvinfo : EIATTR_REGCOUNT
	.align		4
.L_3:
        /*0018*/ 	.byte	0x04, 0x2f
        /*001a*/ 	.short	(.L_5 - .L_4)
	.align		4
.L_4:
        /*001c*/ 	.word	index@(_Z15TestKernelFloatPfS_ii)
        /*0020*/ 	.word	0x00000016


	//----- nvinfo : EIATTR_FRAME_SIZE
	.align		4
.L_5:
        /*0024*/ 	.byte	0x04, 0x11
        /*0026*/ 	.short	(.L_7 - .L_6)
	.align		4
.L_6:
        /*0028*/ 	.word	index@(_Z15TestKernelFloatPfS_ii)
        /*002c*/ 	.word	0x00000000


	//----- nvinfo : EIATTR_MIN_STACK_SIZE
	.align		4
.L_7:
        /*0030*/ 	.byte	0x04, 0x12
        /*0032*/ 	.short	(.L_9 - .L_8)
	.align		4
.L_8:
        /*0034*/ 	.word	index@(_Z15TestKernelFloatPfS_ii)
        /*0038*/ 	.word	0x00000000


	//----- nvinfo : EIATTR_MIN_STACK_SIZE
	.align		4
.L_9:
        /*003c*/ 	.byte	0x04, 0x12
        /*003e*/ 	.short	(.L_11 - .L_10)
	.align		4
.L_10:
        /*0040*/ 	.word	index@(_Z13TestKernelRGBP8RGBPointii)
        /*0044*/ 	.word	0x00000000
.L_11:


//--------------------- .nv.compat                --------------------------
	.section	.nv.compat,"",@"SHT_CUDA_COMPAT_INFO"
	.align	4
        /*0000*/ 	.byte	0x02, 0x09, 0x00, 0x00, 0x02, 0x02, 0x01, 0x00, 0x02, 0x05, 0x05, 0x00, 0x03, 0x07, 0x01, 0x01
        /*0010*/ 	.byte	0x02, 0x03, 0x00, 0x00, 0x02, 0x06, 0x01, 0x00, 0x04, 0x0b, 0x08, 0x00, 0x09, 0x00, 0x00, 0x00
        /*0020*/ 	.byte	0x00, 0x00, 0x00, 0x00


//--------------------- .nv.info._Z15TestKernelFloatPfS_ii --------------------------
	.section	.nv.info._Z15TestKernelFloatPfS_ii,"",@"SHT_CUDA_INFO"
	.sectionflags	@""
	.align	4


	//----- nvinfo : EIATTR_CUDA_API_VERSION
	.align		4
        /*0000*/ 	.byte	0x04, 0x37
        /*0002*/ 	.short	(.L_13 - .L_12)
.L_12:
        /*0004*/ 	.word	0x00000082


	//----- nvinfo : EIATTR_KPARAM_INFO
	.align		4
.L_13:
        /*0008*/ 	.byte	0x04, 0x17
        /*000a*/ 	.short	(.L_15 - .L_14)
.L_14:
        /*000c*/ 	.word	0x00000000
        /*0010*/ 	.short	0x0003
        /*0012*/ 	.short	0x0014
        /*0014*/ 	.byte	0x00, 0xf0, 0x11, 0x00


	//----- nvinfo : EIATTR_KPARAM_INFO
	.align		4
.L_15:
        /*0018*/ 	.byte	0x04, 0x17
        /*001a*/ 	.short	(.L_17 - .L_16)
.L_16:
        /*001c*/ 	.word	0x00000000
        /*0020*/ 	.short	0x0002
        /*0022*/ 	.short	0x0010
        /*0024*/ 	.byte	0x00, 0xf0, 0x11, 0x00


	//----- nvinfo : EIATTR_KPARAM_INFO
	.align		4
.L_17:
        /*0028*/ 	.byte	0x04, 0x17
        /*002a*/ 	.short	(.L_19 - .L_18)
.L_18:
        /*002c*/ 	.word	0x00000000
        /*0030*/ 	.short	0x0001
        /*0032*/ 	.short	0x0008
        /*0034*/ 	.byte	0x00, 0xf5, 0x21, 0x00


	//----- nvinfo : EIATTR_KPARAM_INFO
	.align		4
.L_19:
        /*0038*/ 	.byte	0x04, 0x17
        /*003a*/ 	.short	(.L_21 - .L_20)
.L_20:
        /*003c*/ 	.word	0x00000000
        /*0040*/ 	.short	0x0000
        /*0042*/ 	.short	0x0000
        /*0044*/ 	.byte	0x00, 0xf5, 0x21, 0x00


	//----- nvinfo : EIATTR_SPARSE_MMA_MASK
	.align		4
.L_21:
        /*0048*/ 	.byte	0x03, 0x50
        /*004a*/ 	.short	0x0000


	//----- nvinfo : EIATTR_MAXREG_COUNT
	.align		4
        /*004c*/ 	.byte	0x03, 0x1b
        /*004e*/ 	.short	0x00ff


	//----- nvinfo : EIATTR_MERCURY_ISA_VERSION
	.align		4
        /*0050*/ 	.byte	0x03, 0x5f
        /*0052*/ 	.short	0x0101


	//----- nvinfo : EIATTR_VRC_CTA_INIT_COUNT
	.align		4
        /*0054*/ 	.byte	0x02, 0x4a
	.zero		1
	.zero		1


	//----- nvinfo : EIATTR_EXIT_INSTR_OFFSETS
	.align		4
        /*0058*/ 	.byte	0x04, 0x1c
        /*005a*/ 	.short	(.L_23 - .L_22)


	//   ....[0]....
.L_22:
        /*005c*/ 	.word	0x000000c0


	//   ....[1]....
        /*0060*/ 	.word	0x00000120


	//   ....[2]....
        /*0064*/ 	.word	0x00000270


	//----- nvinfo : EIATTR_CBANK_PARAM_SIZE
	.align		4
.L_23:
        /*0068*/ 	.byte	0x03, 0x19
        /*006a*/ 	.short	0x0018


	//----- nvinfo : EIATTR_PARAM_CBANK
	.align		4
        /*006c*/ 	.byte	0x04, 0x0a
        /*006e*/ 	.short	(.L_25 - .L_24)
	.align		4
.L_24:
        /*0070*/ 	.word	index@(.nv.constant0._Z15TestKernelFloatPfS_ii)
        /*0074*/ 	.short	0x0380
        /*0076*/ 	.short	0x0018


	//----- nvinfo : EIATTR_SW_WAR
	.align		4
.L_25:
        /*0078*/ 	.byte	0x04, 0x36
        /*007a*/ 	.short	(.L_27 - .L_26)
.L_26:
        /*007c*/ 	.word	0x00000008
.L_27:


//--------------------- .nv.info._Z13TestKernelRGBP8RGBPointii --------------------------
	.section	.nv.info._Z13TestKernelRGBP8RGBPointii,"",@"SHT_CUDA_INFO"
	.sectionflags	@""
	.align	4


	//----- nvinfo : EIATTR_CUDA_API_VERSION
	.align		4
        /*0000*/ 	.byte	0x04, 0x37
        /*0002*/ 	.short	(.L_29 - .L_28)
.L_28:
        /*0004*/ 	.word	0x00000082


	//----- nvinfo : EIATTR_KPARAM_INFO
	.align		4
.L_29:
        /*0008*/ 	.byte	0x04, 0x17
        /*000a*/ 	.short	(.L_31 - .L_30)
.L_30:
        /*000c*/ 	.word	0x00000000
        /*0010*/ 	.short	0x0002
        /*0012*/ 	.short	0x000c
        /*0014*/ 	.byte	0x00, 0xf0, 0x11, 0x00


	//----- nvinfo : EIATTR_KPARAM_INFO
	.align		4
.L_31:
        /*0018*/ 	.byte	0x04, 0x17
        /*001a*/ 	.short	(.L_33 - .L_32)
.L_32:
        /*001c*/ 	.word	0x00000000
        /*0020*/ 	.short	0x0001
        /*0022*/ 	.short	0x0008
        /*0024*/ 	.byte	0x00, 0xf0, 0x11, 0x00


	//----- nvinfo : EIATTR_KPARAM_INFO
	.align		4
.L_33:
        /*0028*/ 	.byte	0x04, 0x17
        /*002a*/ 	.short	(.L_35 - .L_34)
.L_34:
        /*002c*/ 	.word	0x00000000
        /*0030*/ 	.short	0x0000
        /*0032*/ 	.short	0x0000
        /*0034*/ 	.byte	0x00, 0xf5, 0x21, 0x00


	//----- nvinfo : EIATTR_SPARSE_MMA_MASK
	.align		4
.L_35:
        /*0038*/ 	.byte	0x03, 0x50
        /*003a*/ 	.short	0x0000


	//----- nvinfo : EIATTR_MAXREG_COUNT
	.align		4
        /*003c*/ 	.byte	0x03, 0x1b
        /*003e*/ 	.short	0x00ff


	//----- nvinfo : EIATTR_MERCURY_ISA_VERSION
	.align		4
        /*0040*/ 	.byte	0x03, 0x5f
        /*0042*/ 	.short	0x0101


	//----- nvinfo : EIATTR_VRC_CTA_INIT_COUNT
	.align		4
        /*0044*/ 	.byte	0x02, 0x4a
	.zero		1
	.zero		1


	//----- nvinfo : EIATTR_EXIT_INSTR_OFFSETS
	.align		4
        /*0048*/ 	.byte	0x04, 0x1c
        /*004a*/ 	.short	(.L_37 - .L_36)


	//   ....[0]....
.L_36:
        /*004c*/ 	.word	0x000000c0


	//   ....[1]....
        /*0050*/ 	.word	0x00000120


	//   ....[2]....
        /*0054*/ 	.word	0x00000240


	//----- nvinfo : EIATTR_CBANK_PARAM_SIZE
	.align		4
.L_37:
        /*0058*/ 	.byte	0x03, 0x19
        /*005a*/ 	.short	0x0010


	//----- nvinfo : EIATTR_PARAM_CBANK
	.align		4
        /*005c*/ 	.byte	0x04, 0x0a
        /*005e*/ 	.short	(.L_39 - .L_38)
	.align		4
.L_38:
        /*0060*/ 	.word	index@(.nv.constant0._Z13TestKernelRGBP8RGBPointii)
        /*0064*/ 	.short	0x0380
        /*0066*/ 	.short	0x0010


	//----- nvinfo : EIATTR_SW_WAR
	.align		4
.L_39:
        /*0068*/ 	.byte	0x04, 0x36
        /*006a*/ 	.short	(.L_41 - .L_40)
.L_40:
        /*006c*/ 	.word	0x00000008
.L_41:


//--------------------- .nv.callgraph             --------------------------
	.section	.nv.callgraph,"",@"SHT_CUDA_CALLGRAPH"
	.align	4
	.sectionentsize	8
	.align		4
        /*0000*/ 	.word	0x00000000
	.align		4
        /*0004*/ 	.word	0xffffffff
	.align		4
        /*0008*/ 	.word	0x00000000
	.align		4
        /*000c*/ 	.word	0xfffffffe
	.align		4
        /*0010*/ 	.word	0x00000000
	.align		4
        /*0014*/ 	.word	0xfffffffd
	.align		4
        /*0018*/ 	.word	0x00000000
	.align		4
        /*001c*/ 	.word	0xfffffffc


//--------------------- .text._Z15TestKernelFloatPfS_ii --------------------------
	.section	.text._Z15TestKernelFloatPfS_ii,"ax",@progbits
	.align	128
        .global         _Z15TestKernelFloatPfS_ii
        .type           _Z15TestKernelFloatPfS_ii,@function
        .size           _Z15TestKernelFloatPfS_ii,(.L_x_2 - _Z15TestKernelFloatPfS_ii)
        .other          _Z15TestKernelFloatPfS_ii,@"STO_CUDA_ENTRY STV_DEFAULT"
_Z15TestKernelFloatPfS_ii:
.text._Z15TestKernelFloatPfS_ii:
[----:B------:R-:W-:Y:S01]  /*0000*/  LDC R1, c[0x0][0x37c] ;  /* 0x0000df00ff017b82 */ /* 0x000fe20000000800 */
[----:B------:R-:W0:Y:S07]  /*0010*/  S2R R3, SR_TID.Y ;  /* 0x0000000000037919 */ /* 0x000e2e0000002200 */
[----:B------:R-:W1:Y:S01]  /*0020*/  LDC R5, c[0x0][0x360] ;  /* 0x0000d800ff057b82 */ /* 0x000e620000000800 */
[----:B------:R-:W2:Y:S01]  /*0030*/  LDCU.64 UR6, c[0x0][0x390] ;  /* 0x00007200ff0677ac */ /* 0x000ea20008000a00 */
[----:B------:R-:W1:Y:S06]  /*0040*/  S2R R0, SR_TID.X ;  /* 0x0000000000007919 */ /* 0x000e6c0000002100 */
[----:B------:R-:W0:Y:S08]  /*0050*/  S2UR UR5, SR_CTAID.Y ;  /* 0x00000000000579c3 */ /* 0x000e300000002600 */
[----:B------:R-:W0:Y:S08]  /*0060*/  LDC R2, c[0x0][0x364] ;  /* 0x0000d900ff027b82 */ /* 0x000e300000000800 */
[----:B------:R-:W1:Y:S01]  /*0070*/  S2UR UR4, SR_CTAID.X ;  /* 0x00000000000479c3 */ /* 0x000e620000002500 */
[----:B0-----:R-:W-:-:S05]  /*0080*/  IMAD R3, R2, UR5, R3 ;  /* 0x0000000502037c24 */ /* 0x001fca000f8e0203 */
[----:B--2---:R-:W-:Y:S01]  /*0090*/  ISETP.GE.AND P0, PT, R3, UR7, PT ;  /* 0x0000000703007c0c */ /* 0x004fe2000bf06270 */
[----:B-1----:R-:W-:-:S05]  /*00a0*/  IMAD R0, R5, UR4, R0 ;  /* 0x0000000405007c24 */ /* 0x002fca000f8e0200 */
[----:B------:R-:W-:-:S13]  /*00b0*/  ISETP.GE.OR P0, PT, R0, UR6, P0 ;  /* 0x0000000600007c0c */ /* 0x000fda0008706670 */
[----:B------:R-:W-:Y:S05]  /*00c0*/  @P0 EXIT ;  /* 0x000000000000094d */ /* 0x000fea0003800000 */
[----:B------:R-:W-:Y:S02]  /*00d0*/  HFMA2 R2, -RZ, RZ, -7096, -7100 ;  /* 0xeeeeeeefff027431 */ /* 0x000fe400000001ff */
[----:B------:R-:W-:-:S04]  /*00e0*/  IMAD R7, R0, UR7, R3 ;  /* 0x0000000700077c24 */ /* 0x000fc8000f8e0203 */
[----:B------:R-:W-:-:S05]  /*00f0*/  IMAD R0, R7, R2, 0x8888888 ;  /* 0x0888888807007424 */ /* 0x000fca00078e0202 */
[----:B------:R-:W-:-:S04]  /*0100*/  SHF.L.W.U32.HI R0, R0, 0x1d, R0 ;  /* 0x0000001d00007819 */ /* 0x000fc80000010e00 */
[----:B------:R-:W-:-:S13]  /*0110*/  ISETP.GT.U32.AND P0, PT, R0, 0x2222222, PT ;  /* 0x022222220000780c */ /* 0x000fda0003f04070 */
[----:B------:R-:W-:Y:S05]  /*0120*/  @P0 EXIT ;  /* 0x000000000000094d */ /* 0x000fea0003800000 */
[----:B------:R-:W0:Y:S01]  /*0130*/  LDC.64 R2, c[0x0][0x388] ;  /* 0x0000e200ff027b82 */ /* 0x000e220000000a00 */
[----:B------:R-:W1:Y:S01]  /*0140*/  LDCU.64 UR4, c[0x0][0x358] ;  /* 0x00006b00ff0477ac */ /* 0x000e620008000a00 */
[C---:B------:R-:W-:Y:S01]  /*0150*/  IMAD R9, R7.reuse, 0x6, RZ ;  /* 0x0000000607097824 */ /* 0x040fe200078e02ff */
[----:B------:R-:W-:Y:S01]  /*0160*/  MOV R13, 0x40c00000 ;  /* 0x40c00000000d7802 */ /* 0x000fe20000000f00 */
[----:B------:R-:W-:Y:S01]  /*0170*/  IMAD.MOV.U32 R11, RZ, RZ, 0x40a00000 ;  /* 0x40a00000ff0b7424 */ /* 0x000fe200078e00ff */
[----:B------:R-:W-:Y:S01]  /*0180*/  MOV R17, 0x41000000 ;  /* 0x4100000000117802 */ /* 0x000fe20000000f00 */
[----:B------:R-:W-:Y:S01]  /*0190*/  IMAD.MOV.U32 R15, RZ, RZ, 0x40e00000 ;  /* 0x40e00000ff0f7424 */ /* 0x000fe200078e00ff */
[----:B------:R-:W-:Y:S01]  /*01a0*/  MOV R19, 0x41100000 ;  /* 0x4110000000137802 */ /* 0x000fe20000000f00 */
[----:B------:R-:W2:Y:S01]  /*01b0*/  LDC.64 R4, c[0x0][0x380] ;  /* 0x0000e000ff047b82 */ /* 0x000ea20000000a00 */
[----:B0-----:R-:W-:Y:S01]  /*01c0*/  IMAD.WIDE R2, R7, 0x4, R2 ;  /* 0x0000000407027825 */ /* 0x001fe200078e0202 */
[----:B------:R-:W-:-:S05]  /*01d0*/  MOV R7, 0x40400000 ;  /* 0x4040000000077802 */ /* 0x000fca0000000f00 */
[----:B-1----:R-:W-:Y:S01]  /*01e0*/  STG.E desc[UR4][R2.64], R7 ;  /* 0x0000000702007986 */ /* 0x002fe2000c101904 */
[----:B--2---:R-:W-:Y:S01]  /*01f0*/  IMAD.WIDE R4, R9, 0x4, R4 ;  /* 0x0000000409047825 */ /* 0x004fe200078e0204 */
[----:B------:R-:W-:-:S04]  /*0200*/  MOV R9, 0x40800000 ;  /* 0x4080000000097802 */ /* 0x000fc80000000f00 */
[----:B------:R-:W-:Y:S04]  /*0210*/  STG.E desc[UR4][R4.64+0x4], R11 ;  /* 0x0000040b04007986 */ /* 0x000fe8000c101904 */
[----:B------:R-:W-:Y:S04]  /*0220*/  STG.E desc[UR4][R4.64], R9 ;  /* 0x0000000904007986 */ /* 0x000fe8000c101904 */
[----:B------:R-:W-:Y:S04]  /*0230*/  STG.E desc[UR4][R4.64+0x8], R13 ;  /* 0x0000080d04007986 */ /* 0x000fe8000c101904 */
[----:B------:R-:W-:Y:S04]  /*0240*/  STG.E desc[UR4][R4.64+0xc], R15 ;  /* 0x00000c0f04007986 */ /* 0x000fe8000c101904 */
[----:B------:R-:W-:Y:S04]  /*0250*/  STG.E desc[UR4][R4.64+0x10], R17 ;  /* 0x0000101104007986 */ /* 0x000fe8000c101904 */
[----:B------:R-:W-:Y:S01]  /*0260*/  STG.E desc[UR4][R4.64+0x14], R19 ;  /* 0x0000141304007986 */ /* 0x000fe2000c101904 */
[----:B------:R-:W-:Y:S05]  /*0270*/  EXIT ;  /* 0x000000000000794d */ /* 0x000fea0003800000 */
.L_x_0:
[----:B------:R-:W-:-:S00]  /*0280*/  BRA `(.L_x_0) ;  /* 0xfffffffc00fc7947 */ /* 0x000fc0000383ffff */
[----:B------:R-:W-:-:S00]  /*0290*/  NOP ;  /* 0x0000000000007918 */ /* 0x000fc00000000000 */
        /* <DEDUP_REMOVED lines=14> */
.L_x_2:


//--------------------- .text._Z13TestKernelRGBP8RGBPointii --------------------------
	.section	.text._Z13TestKernelRGBP8RGBPointii,"ax",@progbits
	.align	128
        .global         _Z13TestKernelRGBP8RGBPointii
        .type           _Z13TestKernelRGBP8RGBPointii,@function
        .size           _Z13TestKernelRGBP8RGBPointii,(.L_x_3 - _Z13TestKernelRGBP8RGBPointii)
        .other          _Z13TestKernelRGBP8RGBPointii,@"STO_CUDA_ENTRY STV_DEFAULT"
_Z13TestKernelRGBP8RGBPointii:
.text._Z13TestKernelRGBP8RGBPointii:
        /* <DEDUP_REMOVED lines=21> */
[----:B------:R-:W-:Y:S01]  /*0150*/  IMAD.MOV.U32 R7, RZ, RZ, 0x40400000 ;  /* 0x40400000ff077424 */ /* 0x000fe200078e00ff */
[----:B------:R-:W-:Y:S01]  /*0160*/  MOV R11, 0x40c00000 ;  /* 0x40c00000000b7802 */ /* 0x000fe20000000f00 */
[----:B------:R-:W-:Y:S01]  /*0170*/  IMAD.MOV.U32 R9, RZ, RZ, 0x40a00000 ;  /* 0x40a00000ff097424 */ /* 0x000fe200078e00ff */
[----:B------:R-:W-:Y:S01]  /*0180*/  MOV R15, 0x41000000 ;  /* 0x41000000000f7802 */ /* 0x000fe20000000f00 */
[----:B------:R-:W-:Y:S01]  /*0190*/  IMAD.MOV.U32 R13, RZ, RZ, 0x40e00000 ;  /* 0x40e00000ff0d7424 */ /* 0x000fe200078e00ff */
[----:B------:R-:W-:Y:S01]  /*01a0*/  MOV R17, 0x41100000 ;  /* 0x4110000000117802 */ /* 0x000fe20000000f00 */
[----:B0-----:R-:W-:Y:S01]  /*01b0*/  IMAD.WIDE R2, R5, 0x1c, R2 ;  /* 0x0000001c05027825 */ /* 0x001fe200078e0202 */
[----:B------:R-:W-:-:S04]  /*01c0*/  MOV R5, 0x40800000 ;  /* 0x4080000000057802 */ /* 0x000fc80000000f00 */
[----:B-1----:R-:W-:Y:S04]  /*01d0*/  STG.E desc[UR4][R2.64+0x18], R7 ;  /* 0x0000180702007986 */ /* 0x002fe8000c101904 */
[----:B------:R-:W-:Y:S04]  /*01e0*/  STG.E desc[UR4][R2.64+0xc], R5 ;  /* 0x00000c0502007986 */ /* 0x000fe8000c101904 */
[----:B------:R-:W-:Y:S04]  /*01f0*/  STG.E desc[UR4][R2.64+0x10], R9 ;  /* 0x0000100902007986 */ /* 0x000fe8000c101904 */
[----:B------:R-:W-:Y:S04]  /*0200*/  STG.E desc[UR4][R2.64+0x14], R11 ;  /* 0x0000140b02007986 */ /* 0x000fe8000c101904 */
[----:B------:R-:W-:Y:S04]  /*0210*/  STG.E desc[UR4][R2.64], R13 ;  /* 0x0000000d02007986 */ /* 0x000fe8000c101904 */
[----:B------:R-:W-:Y:S04]  /*0220*/  STG.E desc[UR4][R2.64+0x4], R15 ;  /* 0x0000040f02007986 */ /* 0x000fe8000c101904 */
[----:B------:R-:W-:Y:S01]  /*0230*/  STG.E desc[UR4][R2.64+0x8], R17 ;  /* 0x0000081102007986 */ /* 0x000fe2000c101904 */
[----:B------:R-:W-:Y:S05]  /*0240*/  EXIT ;  /* 0x000000000000794d */ /* 0x000fea0003800000 */
.L_x_1:
        /* <DEDUP_REMOVED lines=11> */
.L_x_3:


//--------------------- .nv.shared.reserved.0     --------------------------
	.section	.nv.shared.reserved.0,"aw",@nobits
	.weak		__nv_reservedSMEM_offset_0_alias
	.size		__nv_reservedSMEM_offset_0_alias, 0, 64
	.other		__nv_reservedSMEM_offset_0_alias,@"STO_CUDA_RESERVED_SHARED STV_DEFAULT"
__nv_reservedSMEM_offset_0_alias:
	.zero		0
	.zero		64


//--------------------- .nv.constant0._Z15TestKernelFloatPfS_ii --------------------------
	.section	.nv.constant0._Z15TestKernelFloatPfS_ii,"a",@progbits
	.sectionflags	@""
	.align	4
.nv.constant0._Z15TestKernelFloatPfS_ii:
	.zero		920


//--------------------- .nv.constant0._Z13TestKernelRGBP8RGBPointii --------------------------
	.section	.nv.constant0._Z13TestKernelRGBP8RGBPointii,"a",@progbits
	.sectionflags	@""
	.align	4
.nv.constant0._Z13TestKernelRGBP8RGBPointii:
	.zero		912


//--------------------- SYMBOLS --------------------------

	.type		.nv.reservedSmem.offset0,@object
	.size		.nv.reservedSmem.offset0,0x4
